//
// Generated by NVIDIA NVVM Compiler
//
// Compiler Build ID: CL-36424714
// Cuda compilation tools, release 13.0, V13.0.88
// Based on NVVM 20.0.0
//

.version 9.0
.target sm_100
.address_size 64

	// .globl	_Z11matrix_initPimmm
.extern .func  (.param .b32 func_retval0) vprintf
(
	.param .b64 vprintf_param_0,
	.param .b64 vprintf_param_1
)
;
.global .align 1 .b8 $str[69] = {73, 110, 99, 111, 114, 114, 101, 99, 116, 32, 114, 101, 115, 117, 108, 116, 46, 32, 114, 111, 119, 32, 37, 53, 100, 32, 99, 111, 108, 32, 37, 53, 100, 46, 32, 99, 111, 114, 114, 101, 99, 116, 32, 105, 115, 32, 37, 53, 100, 44, 32, 98, 117, 116, 32, 111, 98, 115, 101, 114, 118, 101, 100, 32, 37, 53, 100, 10};

.visible .entry _Z11matrix_initPimmm(
	.param .u64 .ptr .align 1 _Z11matrix_initPimmm_param_0,
	.param .u64 _Z11matrix_initPimmm_param_1,
	.param .u64 _Z11matrix_initPimmm_param_2,
	.param .u64 _Z11matrix_initPimmm_param_3
)
{
	.reg .pred 	%p<4>;
	.reg .b32 	%r<14>;
	.reg .b64 	%rd<12>;

	ld.param.u64 	%rd3, [_Z11matrix_initPimmm_param_0];
	ld.param.u64 	%rd5, [_Z11matrix_initPimmm_param_1];
	ld.param.u64 	%rd7, [_Z11matrix_initPimmm_param_2];
	ld.param.u64 	%rd4, [_Z11matrix_initPimmm_param_3];
	mov.u32 	%r1, %ctaid.x;
	mov.u32 	%r2, %ntid.x;
	mov.u32 	%r3, %tid.x;
	mad.lo.s32 	%r4, %r1, %r2, %r3;
	cvt.u64.u32 	%rd1, %r4;
	mov.u32 	%r5, %ctaid.y;
	mov.u32 	%r6, %ntid.y;
	mov.u32 	%r7, %tid.y;
	mad.lo.s32 	%r8, %r5, %r6, %r7;
	cvt.u64.u32 	%rd2, %r8;
	setp.le.u64 	%p1, %rd7, %rd1;
	setp.le.u64 	%p2, %rd5, %rd2;
	or.pred  	%p3, %p1, %p2;
	@%p3 bra 	$L__BB0_2;
	cvt.u32.u64 	%r10, %rd2;
	cvt.u32.u64 	%r11, %rd1;
	cvta.to.global.u64 	%rd8, %rd3;
	shl.b32 	%r12, %r10, 1;
	add.s32 	%r13, %r12, %r11;
	mad.lo.s64 	%rd9, %rd4, %rd2, %rd1;
	shl.b64 	%rd10, %rd9, 2;
	add.s64 	%rd11, %rd8, %rd10;
	st.global.u32 	[%rd11], %r13;
$L__BB0_2:
	ret;

}
	// .globl	_Z22matrix_check_transposePimmmPy
.visible .entry _Z22matrix_check_transposePimmmPy(
	.param .u64 .ptr .align 1 _Z22matrix_check_transposePimmmPy_param_0,
	.param .u64 _Z22matrix_check_transposePimmmPy_param_1,
	.param .u64 _Z22matrix_check_transposePimmmPy_param_2,
	.param .u64 _Z22matrix_check_transposePimmmPy_param_3,
	.param .u64 .ptr .align 1 _Z22matrix_check_transposePimmmPy_param_4
)
{
	.local .align 16 .b8 	__local_depot1[16];
	.reg .b64 	%SP;
	.reg .b64 	%SPL;
	.reg .pred 	%p<6>;
	.reg .b32 	%r<19>;
	.reg .b64 	%rd<19>;

	mov.u64 	%SPL, __local_depot1;
	cvta.local.u64 	%SP, %SPL;
	ld.param.u64 	%rd3, [_Z22matrix_check_transposePimmmPy_param_0];
	ld.param.u64 	%rd6, [_Z22matrix_check_transposePimmmPy_param_1];
	ld.param.u64 	%rd8, [_Z22matrix_check_transposePimmmPy_param_2];
	ld.param.u64 	%rd4, [_Z22matrix_check_transposePimmmPy_param_3];
	ld.param.u64 	%rd5, [_Z22matrix_check_transposePimmmPy_param_4];
	mov.u32 	%r3, %ctaid.x;
	mov.u32 	%r4, %ntid.x;
	mov.u32 	%r5, %tid.x;
	mad.lo.s32 	%r6, %r3, %r4, %r5;
	cvt.u64.u32 	%rd1, %r6;
	mov.u32 	%r7, %ctaid.y;
	mov.u32 	%r8, %ntid.y;
	mov.u32 	%r9, %tid.y;
	mad.lo.s32 	%r10, %r7, %r8, %r9;
	cvt.u64.u32 	%rd2, %r10;
	setp.le.u64 	%p1, %rd8, %rd1;
	setp.le.u64 	%p2, %rd6, %rd2;
	or.pred  	%p3, %p1, %p2;
	@%p3 bra 	$L__BB1_4;
	cvt.u32.u64 	%r12, %rd2;
	cvt.u32.u64 	%r13, %rd1;
	cvta.to.global.u64 	%rd9, %rd3;
	shl.b32 	%r14, %r13, 1;
	add.s32 	%r1, %r14, %r12;
	mad.lo.s64 	%rd10, %rd4, %rd2, %rd1;
	shl.b64 	%rd11, %rd10, 2;
	add.s64 	%rd12, %rd9, %rd11;
	ld.global.u32 	%r2, [%rd12];
	setp.eq.s32 	%p4, %r2, %r1;
	@%p4 bra 	$L__BB1_4;
	cvta.to.global.u64 	%rd13, %rd5;
	atom.global.add.u64 	%rd14, [%rd13], 1;
	setp.gt.u64 	%p5, %rd14, 4;
	@%p5 bra 	$L__BB1_4;
	add.u64 	%rd15, %SP, 0;
	add.u64 	%rd16, %SPL, 0;
	st.local.v4.u32 	[%rd16], {%r12, %r13, %r1, %r2};
	mov.u64 	%rd17, $str;
	cvta.global.u64 	%rd18, %rd17;
	{ // callseq 0, 0
	.param .b64 param0;
	st.param.b64 	[param0], %rd18;
	.param .b64 param1;
	st.param.b64 	[param1], %rd15;
	.param .b32 retval0;
	call.uni (retval0), 
	vprintf, 
	(
	param0, 
	param1
	);
	ld.param.b32 	%r17, [retval0];
	} // callseq 0
$L__BB1_4:
	ret;

}
	// .globl	_Z11matrix_copyPiS_mm
.visible .entry _Z11matrix_copyPiS_mm(
	.param .u64 .ptr .align 1 _Z11matrix_copyPiS_mm_param_0,
	.param .u64 .ptr .align 1 _Z11matrix_copyPiS_mm_param_1,
	.param .u64 _Z11matrix_copyPiS_mm_param_2,
	.param .u64 _Z11matrix_copyPiS_mm_param_3
)
{
	.reg .pred 	%p<2>;
	.reg .b32 	%r<11>;
	.reg .b64 	%rd<15>;

	ld.param.u64 	%rd3, [_Z11matrix_copyPiS_mm_param_0];
	ld.param.u64 	%rd4, [_Z11matrix_copyPiS_mm_param_1];
	ld.param.u64 	%rd6, [_Z11matrix_copyPiS_mm_param_2];
	ld.param.u64 	%rd5, [_Z11matrix_copyPiS_mm_param_3];
	mov.u32 	%r1, %ctaid.x;
	mov.u32 	%r2, %ntid.x;
	mov.u32 	%r3, %tid.x;
	mad.lo.s32 	%r4, %r1, %r2, %r3;
	cvt.u64.u32 	%rd1, %r4;
	mov.u32 	%r5, %ctaid.y;
	mov.u32 	%r6, %ntid.y;
	mov.u32 	%r7, %tid.y;
	mad.lo.s32 	%r8, %r5, %r6, %r7;
	cvt.u64.u32 	%rd2, %r8;
	max.u64 	%rd8, %rd1, %rd2;
	setp.ge.u64 	%p1, %rd8, %rd6;
	@%p1 bra 	$L__BB2_2;
	cvta.to.global.u64 	%rd9, %rd3;
	cvta.to.global.u64 	%rd10, %rd4;
	mad.lo.s64 	%rd11, %rd5, %rd2, %rd1;
	shl.b64 	%rd12, %rd11, 2;
	add.s64 	%rd13, %rd9, %rd12;
	ld.global.u32 	%r10, [%rd13];
	add.s64 	%rd14, %rd10, %rd12;
	st.global.u32 	[%rd14], %r10;
$L__BB2_2:
	ret;

}
	// .globl	_Z16matrix_transposePiS_mm
.visible .entry _Z16matrix_transposePiS_mm(
	.param .u64 .ptr .align 1 _Z16matrix_transposePiS_mm_param_0,
	.param .u64 .ptr .align 1 _Z16matrix_transposePiS_mm_param_1,
	.param .u64 _Z16matrix_transposePiS_mm_param_2,
	.param .u64 _Z16matrix_transposePiS_mm_param_3
)
{


	ret;

}
	// .globl	_Z22matrix_transpose_shmemPiS_mm
.visible .entry _Z22matrix_transpose_shmemPiS_mm(
	.param .u64 .ptr .align 1 _Z22matrix_transpose_shmemPiS_mm_param_0,
	.param .u64 .ptr .align 1 _Z22matrix_transpose_shmemPiS_mm_param_1,
	.param .u64 _Z22matrix_transpose_shmemPiS_mm_param_2,
	.param .u64 _Z22matrix_transpose_shmemPiS_mm_param_3
)
{


	ret;

}
	// .globl	_Z28matrix_transpose_shmem_trickPiS_mm
.visible .entry _Z28matrix_transpose_shmem_trickPiS_mm(
	.param .u64 .ptr .align 1 _Z28matrix_transpose_shmem_trickPiS_mm_param_0,
	.param .u64 .ptr .align 1 _Z28matrix_transpose_shmem_trickPiS_mm_param_1,
	.param .u64 _Z28matrix_transpose_shmem_trickPiS_mm_param_2,
	.param .u64 _Z28matrix_transpose_shmem_trickPiS_mm_param_3
)
{


	ret;

}


// ===== COMPILED SASS (sm_100) =====

	.target	sm_100

	.elftype	@"ET_EXEC"


//--------------------- .note.nv.tkinfo           --------------------------
	.section	.note.nv.tkinfo,"",@"SHT_NOTE"
	.sectionflags	@"SHF_NOTE_NV_TKINFO"
	.tkinfo
        /*0018*/ 	.word	0x00000002
        /*0030*/ 	.string	""
        /*0030*/ 	.string	"ptxas"
        /*0030*/ 	.string	"Cuda compilation tools, release 13.0, V13.0.88"
        /*0030*/ 	.string	"Build cuda_13.0.r13.0/compiler.36424714_0"
        /*0030*/ 	.string	"-arch sm_100 -m 64 "



//--------------------- .note.nv.cuinfo           --------------------------
	.section	.note.nv.cuinfo,"",@"SHT_NOTE"
	.sectionflags	@"SHF_NOTE_NV_CUINFO"
        /*0018*/ 	.short	0x0002
        /*001a*/ 	.short	0x0064
        /*001c*/ 	.short	0x0082
	.zero		2


//--------------------- .nv.info                  --------------------------
	.section	.nv.info,"",@"SHT_CUDA_INFO"
	.align	4


	//----- nvinfo : EIATTR_REGCOUNT
	.align		4
        /*0000*/ 	.byte	0x04, 0x2f
        /*0002*/ 	.short	(.L_2 - .L_1)
	.align		4
.L_1:
        /*0004*/ 	.word	index@(_Z11matrix_initPimmm)
        /*0008*/ 	.word	0x0000000c


	//----- nvinfo : EIATTR_FRAME_SIZE
	.align		4
.L_2:
        /*000c*/ 	.byte	0x04, 0x11
        /*000e*/ 	.short	(.L_4 - .L_3)
	.align		4
.L_3:
        /*0010*/ 	.word	index@(_Z11matrix_initPimmm)
        /*0014*/ 	.word	0x00000000


	//----- nvinfo : EIATTR_REGCOUNT
	.align		4
.L_4:
        /*0018*/ 	.byte	0x04, 0x2f
        /*001a*/ 	.short	(.L_6 - .L_5)
	.align		4
.L_5:
        /*001c*/ 	.word	index@(_Z22matrix_check_transposePimmmPy)
        /*0020*/ 	.word	0x00000018


	//----- nvinfo : EIATTR_FRAME_SIZE
	.align		4
.L_6:
        /*0024*/ 	.byte	0x04, 0x11
        /*0026*/ 	.short	(.L_8 - .L_7)
	.align		4
.L_7:
        /*0028*/ 	.word	index@(_Z22matrix_check_transposePimmmPy)
        /*002c*/ 	.word	0x00000010


	//----- nvinfo : EIATTR_REGCOUNT
	.align		4
.L_8:
        /*0030*/ 	.byte	0x04, 0x2f
        /*0032*/ 	.short	(.L_10 - .L_9)
	.align		4
.L_9:
        /*0034*/ 	.word	index@(_Z11matrix_copyPiS_mm)
        /*0038*/ 	.word	0x00000008


	//----- nvinfo : EIATTR_FRAME_SIZE
	.align		4
.L_10:
        /*003c*/ 	.byte	0x04, 0x11
        /*003e*/ 	.short	(.L_12 - .L_11)
	.align		4
.L_11:
        /*0040*/ 	.word	index@(_Z11matrix_copyPiS_mm)
        /*0044*/ 	.word	0x00000000


	//----- nvinfo : EIATTR_REGCOUNT
	.align		4
.L_12:
        /*0048*/ 	.byte	0x04, 0x2f
        /*004a*/ 	.short	(.L_14 - .L_13)
	.align		4
.L_13:
        /*004c*/ 	.word	index@(_Z16matrix_transposePiS_mm)
        /*0050*/ 	.word	0x00000004


	//----- nvinfo : EIATTR_FRAME_SIZE
	.align		4
.L_14:
        /*0054*/ 	.byte	0x04, 0x11
        /*0056*/ 	.short	(.L_16 - .L_15)
	.align		4
.L_15:
        /*0058*/ 	.word	index@(_Z16matrix_transposePiS_mm)
        /*005c*/ 	.word	0x00000000


	//----- nvinfo : EIATTR_REGCOUNT
	.align		4
.L_16:
        /*0060*/ 	.byte	0x04, 0x2f
        /*0062*/ 	.short	(.L_18 - .L_17)
	.align		4
.L_17:
        /*0064*/ 	.word	index@(_Z22matrix_transpose_shmemPiS_mm)
        /*0068*/ 	.word	0x00000004


	//----- nvinfo : EIATTR_FRAME_SIZE
	.align		4
.L_18:
        /*006c*/ 	.byte	0x04, 0x11
        /*006e*/ 	.short	(.L_20 - .L_19)
	.align		4
.L_19:
        /*0070*/ 	.word	index@(_Z22matrix_transpose_shmemPiS_mm)
        /*0074*/ 	.word	0x00000000


	//----- nvinfo : EIATTR_REGCOUNT
	.align		4
.L_20:
        /*0078*/ 	.byte	0x04, 0x2f
        /*007a*/ 	.short	(.L_22 - .L_21)
	.align		4
.L_21:
        /*007c*/ 	.word	index@(_Z28matrix_transpose_shmem_trickPiS_mm)
        /*0080*/ 	.word	0x00000004


	//----- nvinfo : EIATTR_FRAME_SIZE
	.align		4
.L_22:
        /*0084*/ 	.byte	0x04, 0x11
        /*0086*/ 	.short	(.L_24 - .L_23)
	.align		4
.L_23:
        /*0088*/ 	.word	index@(_Z28matrix_transpose_shmem_trickPiS_mm)
        /*008c*/ 	.word	0x00000000


	//----- nvinfo : EIATTR_MIN_STACK_SIZE
	.align		4
.L_24:
        /*0090*/ 	.byte	0x04, 0x12
        /*0092*/ 	.short	(.L_26 - .L_25)
	.align		4
.L_25:
        /*0094*/ 	.word	index@(_Z28matrix_transpose_shmem_trickPiS_mm)
        /*0098*/ 	.word	0x00000000


	//----- nvinfo : EIATTR_MIN_STACK_SIZE
	.align		4
.L_26:
        /*009c*/ 	.byte	0x04, 0x12
        /*009e*/ 	.short	(.L_28 - .L_27)
	.align		4
.L_27:
        /*00a0*/ 	.word	index@(_Z22matrix_transpose_shmemPiS_mm)
        /*00a4*/ 	.word	0x00000000


	//----- nvinfo : EIATTR_MIN_STACK_SIZE
	.align		4
.L_28:
        /*00a8*/ 	.byte	0x04, 0x12
        /*00aa*/ 	.short	(.L_30 - .L_29)
	.align		4
.L_29:
        /*00ac*/ 	.word	index@(_Z16matrix_transposePiS_mm)
        /*00b0*/ 	.word	0x00000000


	//----- nvinfo : EIATTR_MIN_STACK_SIZE
	.align		4
.L_30:
        /*00b4*/ 	.byte	0x04, 0x12
        /*00b6*/ 	.short	(.L_32 - .L_31)
	.align		4
.L_31:
        /*00b8*/ 	.word	index@(_Z11matrix_copyPiS_mm)
        /*00bc*/ 	.word	0x00000000


	//----- nvinfo : EIATTR_MIN_STACK_SIZE
	.align		4
.L_32:
        /*00c0*/ 	.byte	0x04, 0x12
        /*00c2*/ 	.short	(.L_34 - .L_33)
	.align		4
.L_33:
        /*00c4*/ 	.word	index@(_Z22matrix_check_transposePimmmPy)
        /*00c8*/ 	.word	0x00000010


	//----- nvinfo : EIATTR_MIN_STACK_SIZE
	.align		4
.L_34:
        /*00cc*/ 	.byte	0x04, 0x12
        /*00ce*/ 	.short	(.L_36 - .L_35)
	.align		4
.L_35:
        /*00d0*/ 	.word	index@(_Z11matrix_initPimmm)
        /*00d4*/ 	.word	0x00000000
.L_36:


//--------------------- .nv.compat                --------------------------
	.section	.nv.compat,"",@"SHT_CUDA_COMPAT_INFO"
	.align	4
        /*0000*/ 	.byte	0x02, 0x09, 0x00, 0x00, 0x02, 0x02, 0x01, 0x00, 0x02, 0x05, 0x05, 0x00, 0x03, 0x07, 0x01, 0x01
        /*0010*/ 	.byte	0x02, 0x03, 0x00, 0x00, 0x02, 0x06, 0x01, 0x00, 0x04, 0x0b, 0x08, 0x00, 0x09, 0x00, 0x00, 0x00
        /*0020*/ 	.byte	0x00, 0x00, 0x00, 0x00


//--------------------- .nv.info._Z28matrix_transpose_shmem_trickPiS_mm --------------------------
	.section	.nv.info._Z28matrix_transpose_shmem_trickPiS_mm,"",@"SHT_CUDA_INFO"
	.sectionflags	@""
	.align	4


	//----- nvinfo : EIATTR_CUDA_API_VERSION
	.align		4
        /*0000*/ 	.byte	0x04, 0x37
        /*0002*/ 	.short	(.L_38 - .L_37)
.L_37:
        /*0004*/ 	.word	0x00000082


	//----- nvinfo : EIATTR_KPARAM_INFO
	.align		4
.L_38:
        /*0008*/ 	.byte	0x04, 0x17
        /*000a*/ 	.short	(.L_40 - .L_39)
.L_39:
        /*000c*/ 	.word	0x00000000
        /*0010*/ 	.short	0x0003
        /*0012*/ 	.short	0x0018
        /*0014*/ 	.byte	0x00, 0xf0, 0x21, 0x00


	//----- nvinfo : EIATTR_KPARAM_INFO
	.align		4
.L_40:
        /*0018*/ 	.byte	0x04, 0x17
        /*001a*/ 	.short	(.L_42 - .L_41)
.L_41:
        /*001c*/ 	.word	0x00000000
        /*0020*/ 	.short	0x0002
        /*0022*/ 	.short	0x0010
        /*0024*/ 	.byte	0x00, 0xf0, 0x21, 0x00


	//----- nvinfo : EIATTR_KPARAM_INFO
	.align		4
.L_42:
        /*0028*/ 	.byte	0x04, 0x17
        /*002a*/ 	.short	(.L_44 - .L_43)
.L_43:
        /*002c*/ 	.word	0x00000000
        /*0030*/ 	.short	0x0001
        /*0032*/ 	.short	0x0008
        /*0034*/ 	.byte	0x00, 0xf5, 0x21, 0x00


	//----- nvinfo : EIATTR_KPARAM_INFO
	.align		4
.L_44:
        /*0038*/ 	.byte	0x04, 0x17
        /*003a*/ 	.short	(.L_46 - .L_45)
.L_45:
        /*003c*/ 	.word	0x00000000
        /*0040*/ 	.short	0x0000
        /*0042*/ 	.short	0x0000
        /*0044*/ 	.byte	0x00, 0xf5, 0x21, 0x00


	//----- nvinfo : EIATTR_SPARSE_MMA_MASK
	.align		4
.L_46:
        /*0048*/ 	.byte	0x03, 0x50
        /*004a*/ 	.short	0x0000


	//----- nvinfo : EIATTR_MAXREG_COUNT
	.align		4
        /*004c*/ 	.byte	0x03, 0x1b
        /*004e*/ 	.short	0x00ff


	//----- nvinfo : EIATTR_MERCURY_ISA_VERSION
	.align		4
        /*0050*/ 	.byte	0x03, 0x5f
        /*0052*/ 	.short	0x0101


	//----- nvinfo : EIATTR_VRC_CTA_INIT_COUNT
	.align		4
        /*0054*/ 	.byte	0x02, 0x4a
	.zero		1
	.zero		1


	//----- nvinfo : EIATTR_EXIT_INSTR_OFFSETS
	.align		4
        /*0058*/ 	.byte	0x04, 0x1c
        /*005a*/ 	.short	(.L_48 - .L_47)


	//   ....[0]....
.L_47:
        /*005c*/ 	.word	0x00000010


	//----- nvinfo : EIATTR_CBANK_PARAM_SIZE
	.align		4
.L_48:
        /*0060*/ 	.byte	0x03, 0x19
        /*0062*/ 	.short	0x0020


	//----- nvinfo : EIATTR_PARAM_CBANK
	.align		4
        /*0064*/ 	.byte	0x04, 0x0a
        /*0066*/ 	.short	(.L_50 - .L_49)
	.align		4
.L_49:
        /*0068*/ 	.word	index@(.nv.constant0._Z28matrix_transpose_shmem_trickPiS_mm)
        /*006c*/ 	.short	0x0380
        /*006e*/ 	.short	0x0020


	//----- nvinfo : EIATTR_SW_WAR
	.align		4
.L_50:
        /*0070*/ 	.byte	0x04, 0x36
        /*0072*/ 	.short	(.L_52 - .L_51)
.L_51:
        /*0074*/ 	.word	0x00000008
.L_52:


//--------------------- .nv.info._Z22matrix_transpose_shmemPiS_mm --------------------------
	.section	.nv.info._Z22matrix_transpose_shmemPiS_mm,"",@"SHT_CUDA_INFO"
	.sectionflags	@""
	.align	4


	//----- nvinfo : EIATTR_CUDA_API_VERSION
	.align		4
        /*0000*/ 	.byte	0x04, 0x37
        /*0002*/ 	.short	(.L_54 - .L_53)
.L_53:
        /*0004*/ 	.word	0x00000082


	//----- nvinfo : EIATTR_KPARAM_INFO
	.align		4
.L_54:
        /*0008*/ 	.byte	0x04, 0x17
        /*000a*/ 	.short	(.L_56 - .L_55)
.L_55:
        /*000c*/ 	.word	0x00000000
        /*0010*/ 	.short	0x0003
        /*0012*/ 	.short	0x0018
        /*0014*/ 	.byte	0x00, 0xf0, 0x21, 0x00


	//----- nvinfo : EIATTR_KPARAM_INFO
	.align		4
.L_56:
        /*0018*/ 	.byte	0x04, 0x17
        /*001a*/ 	.short	(.L_58 - .L_57)
.L_57:
        /*001c*/ 	.word	0x00000000
        /*0020*/ 	.short	0x0002
        /*0022*/ 	.short	0x0010
        /*0024*/ 	.byte	0x00, 0xf0, 0x21, 0x00


	//----- nvinfo : EIATTR_KPARAM_INFO
	.align		4
.L_58:
        /*0028*/ 	.byte	0x04, 0x17
        /*002a*/ 	.short	(.L_60 - .L_59)
.L_59:
        /*002c*/ 	.word	0x00000000
        /*0030*/ 	.short	0x0001
        /*0032*/ 	.short	0x0008
        /*0034*/ 	.byte	0x00, 0xf5, 0x21, 0x00


	//----- nvinfo : EIATTR_KPARAM_INFO
	.align		4
.L_60:
        /*0038*/ 	.byte	0x04, 0x17
        /*003a*/ 	.short	(.L_62 - .L_61)
.L_61:
        /*003c*/ 	.word	0x00000000
        /*0040*/ 	.short	0x0000
        /*0042*/ 	.short	0x0000
        /*0044*/ 	.byte	0x00, 0xf5, 0x21, 0x00


	//----- nvinfo : EIATTR_SPARSE_MMA_MASK
	.align		4
.L_62:
        /*0048*/ 	.byte	0x03, 0x50
        /*004a*/ 	.short	0x0000


	//----- nvinfo : EIATTR_MAXREG_COUNT
	.align		4
        /*004c*/ 	.byte	0x03, 0x1b
        /*004e*/ 	.short	0x00ff


	//----- nvinfo : EIATTR_MERCURY_ISA_VERSION
	.align		4
        /*0050*/ 	.byte	0x03, 0x5f
        /*0052*/ 	.short	0x0101


	//----- nvinfo : EIATTR_VRC_CTA_INIT_COUNT
	.align		4
        /*0054*/ 	.byte	0x02, 0x4a
	.zero		1
	.zero		1


	//----- nvinfo : EIATTR_EXIT_INSTR_OFFSETS
	.align		4
        /*0058*/ 	.byte	0x04, 0x1c
        /*005a*/ 	.short	(.L_64 - .L_63)


	//   ....[0]....
.L_63:
        /*005c*/ 	.word	0x00000010


	//----- nvinfo : EIATTR_CBANK_PARAM_SIZE
	.align		4
.L_64:
        /*0060*/ 	.byte	0x03, 0x19
        /*0062*/ 	.short	0x0020


	//----- nvinfo : EIATTR_PARAM_CBANK
	.align		4
        /*0064*/ 	.byte	0x04, 0x0a
        /*0066*/ 	.short	(.L_66 - .L_65)
	.align		4
.L_65:
        /*0068*/ 	.word	index@(.nv.constant0._Z22matrix_transpose_shmemPiS_mm)
        /*006c*/ 	.short	0x0380
        /*006e*/ 	.short	0x0020


	//----- nvinfo : EIATTR_SW_WAR
	.align		4
.L_66:
        /*0070*/ 	.byte	0x04, 0x36
        /*0072*/ 	.short	(.L_68 - .L_67)
.L_67:
        /*0074*/ 	.word	0x00000008
.L_68:


//--------------------- .nv.info._Z16matrix_transposePiS_mm --------------------------
	.section	.nv.info._Z16matrix_transposePiS_mm,"",@"SHT_CUDA_INFO"
	.sectionflags	@""
	.align	4


	//----- nvinfo : EIATTR_CUDA_API_VERSION
	.align		4
        /*0000*/ 	.byte	0x04, 0x37
        /*0002*/ 	.short	(.L_70 - .L_69)
.L_69:
        /*0004*/ 	.word	0x00000082


	//----- nvinfo : EIATTR_KPARAM_INFO
	.align		4
.L_70:
        /*0008*/ 	.byte	0x04, 0x17
        /*000a*/ 	.short	(.L_72 - .L_71)
.L_71:
        /*000c*/ 	.word	0x00000000
        /*0010*/ 	.short	0x0003
        /*0012*/ 	.short	0x0018
        /*0014*/ 	.byte	0x00, 0xf0, 0x21, 0x00


	//----- nvinfo : EIATTR_KPARAM_INFO
	.align		4
.L_72:
        /*0018*/ 	.byte	0x04, 0x17
        /*001a*/ 	.short	(.L_74 - .L_73)
.L_73:
        /*001c*/ 	.word	0x00000000
        /*0020*/ 	.short	0x0002
        /*0022*/ 	.short	0x0010
        /*0024*/ 	.byte	0x00, 0xf0, 0x21, 0x00


	//----- nvinfo : EIATTR_KPARAM_INFO
	.align		4
.L_74:
        /*0028*/ 	.byte	0x04, 0x17
        /*002a*/ 	.short	(.L_76 - .L_75)
.L_75:
        /*002c*/ 	.word	0x00000000
        /*0030*/ 	.short	0x0001
        /*0032*/ 	.short	0x0008
        /*0034*/ 	.byte	0x00, 0xf5, 0x21, 0x00


	//----- nvinfo : EIATTR_KPARAM_INFO
	.align		4
.L_76:
        /*0038*/ 	.byte	0x04, 0x17
        /*003a*/ 	.short	(.L_78 - .L_77)
.L_77:
        /*003c*/ 	.word	0x00000000
        /*0040*/ 	.short	0x0000
        /*0042*/ 	.short	0x0000
        /*0044*/ 	.byte	0x00, 0xf5, 0x21, 0x00


	//----- nvinfo : EIATTR_SPARSE_MMA_MASK
	.align		4
.L_78:
        /*0048*/ 	.byte	0x03, 0x50
        /*004a*/ 	.short	0x0000


	//----- nvinfo : EIATTR_MAXREG_COUNT
	.align		4
        /*004c*/ 	.byte	0x03, 0x1b
        /*004e*/ 	.short	0x00ff


	//----- nvinfo : EIATTR_MERCURY_ISA_VERSION
	.align		4
        /*0050*/ 	.byte	0x03, 0x5f
        /*0052*/ 	.short	0x0101


	//----- nvinfo : EIATTR_VRC_CTA_INIT_COUNT
	.align		4
        /*0054*/ 	.byte	0x02, 0x4a
	.zero		1
	.zero		1


	//----- nvinfo : EIATTR_EXIT_INSTR_OFFSETS
	.align		4
        /*0058*/ 	.byte	0x04, 0x1c
        /*005a*/ 	.short	(.L_80 - .L_79)


	//   ....[0]....
.L_79:
        /*005c*/ 	.word	0x00000010


	//----- nvinfo : EIATTR_CBANK_PARAM_SIZE
	.align		4
.L_80:
        /*0060*/ 	.byte	0x03, 0x19
        /*0062*/ 	.short	0x0020


	//----- nvinfo : EIATTR_PARAM_CBANK
	.align		4
        /*0064*/ 	.byte	0x04, 0x0a
        /*0066*/ 	.short	(.L_82 - .L_81)
	.align		4
.L_81:
        /*0068*/ 	.word	index@(.nv.constant0._Z16matrix_transposePiS_mm)
        /*006c*/ 	.short	0x0380
        /*006e*/ 	.short	0x0020


	//----- nvinfo : EIATTR_SW_WAR
	.align		4
.L_82:
        /*0070*/ 	.byte	0x04, 0x36
        /*0072*/ 	.short	(.L_84 - .L_83)
.L_83:
        /*0074*/ 	.word	0x00000008
.L_84:


//--------------------- .nv.info._Z11matrix_copyPiS_mm --------------------------
	.section	.nv.info._Z11matrix_copyPiS_mm,"",@"SHT_CUDA_INFO"
	.sectionflags	@""
	.align	4


	//----- nvinfo : EIATTR_CUDA_API_VERSION
	.align		4
        /*0000*/ 	.byte	0x04, 0x37
        /*0002*/ 	.short	(.L_86 - .L_85)
.L_85:
        /*0004*/ 	.word	0x00000082


	//----- nvinfo : EIATTR_KPARAM_INFO
	.align		4
.L_86:
        /*0008*/ 	.byte	0x04, 0x17
        /*000a*/ 	.short	(.L_88 - .L_87)
.L_87:
        /*000c*/ 	.word	0x00000000
        /*0010*/ 	.short	0x0003
        /*0012*/ 	.short	0x0018
        /*0014*/ 	.byte	0x00, 0xf0, 0x21, 0x00


	//----- nvinfo : EIATTR_KPARAM_INFO
	.align		4
.L_88:
        /*0018*/ 	.byte	0x04, 0x17
        /*001a*/ 	.short	(.L_90 - .L_89)
.L_89:
        /*001c*/ 	.word	0x00000000
        /*0020*/ 	.short	0x0002
        /*0022*/ 	.short	0x0010
        /*0024*/ 	.byte	0x00, 0xf0, 0x21, 0x00


	//----- nvinfo : EIATTR_KPARAM_INFO
	.align		4
.L_90:
        /*0028*/ 	.byte	0x04, 0x17
        /*002a*/ 	.short	(.L_92 - .L_91)
.L_91:
        /*002c*/ 	.word	0x00000000
        /*0030*/ 	.short	0x0001
        /*0032*/ 	.short	0x0008
        /*0034*/ 	.byte	0x00, 0xf5, 0x21, 0x00


	//----- nvinfo : EIATTR_KPARAM_INFO
	.align		4
.L_92:
        /*0038*/ 	.byte	0x04, 0x17
        /*003a*/ 	.short	(.L_94 - .L_93)
.L_93:
        /*003c*/ 	.word	0x00000000
        /*0040*/ 	.short	0x0000
        /*0042*/ 	.short	0x0000
        /*0044*/ 	.byte	0x00, 0xf5, 0x21, 0x00


	//----- nvinfo : EIATTR_SPARSE_MMA_MASK
	.align		4
.L_94:
        /*0048*/ 	.byte	0x03, 0x50
        /*004a*/ 	.short	0x0000


	//----- nvinfo : EIATTR_MAXREG_COUNT
	.align		4
        /*004c*/ 	.byte	0x03, 0x1b
        /*004e*/ 	.short	0x00ff


	//----- nvinfo : EIATTR_MERCURY_ISA_VERSION
	.align		4
        /*0050*/ 	.byte	0x03, 0x5f
        /*0052*/ 	.short	0x0101


	//----- nvinfo : EIATTR_VRC_CTA_INIT_COUNT
	.align		4
        /*0054*/ 	.byte	0x02, 0x4a
	.zero		1
	.zero		1


	//----- nvinfo : EIATTR_EXIT_INSTR_OFFSETS
	.align		4
        /*0058*/ 	.byte	0x04, 0x1c
        /*005a*/ 	.short	(.L_96 - .L_95)


	//   ....[0]....
.L_95:
        /*005c*/ 	.word	0x000000f0


	//   ....[1]....
        /*0060*/ 	.word	0x000001e0


	//----- nvinfo : EIATTR_CBANK_PARAM_SIZE
	.align		4
.L_96:
        /*0064*/ 	.byte	0x03, 0x19
        /*0066*/ 	.short	0x0020


	//----- nvinfo : EIATTR_PARAM_CBANK
	.align		4
        /*0068*/ 	.byte	0x04, 0x0a
        /*006a*/ 	.short	(.L_98 - .L_97)
	.align		4
.L_97:
        /*006c*/ 	.word	index@(.nv.constant0._Z11matrix_copyPiS_mm)
        /*0070*/ 	.short	0x0380
        /*0072*/ 	.short	0x0020


	//----- nvinfo : EIATTR_SW_WAR
	.align		4
.L_98:
        /*0074*/ 	.byte	0x04, 0x36
        /*0076*/ 	.short	(.L_100 - .L_99)
.L_99:
        /*0078*/ 	.word	0x00000008
.L_100:


//--------------------- .nv.info._Z22matrix_check_transposePimmmPy --------------------------
	.section	.nv.info._Z22matrix_check_transposePimmmPy,"",@"SHT_CUDA_INFO"
	.sectionflags	@""
	.align	4


	//----- nvinfo : EIATTR_CUDA_API_VERSION
	.align		4
        /*0000*/ 	.byte	0x04, 0x37
        /*0002*/ 	.short	(.L_102 - .L_101)
.L_101:
        /*0004*/ 	.word	0x00000082


	//----- nvinfo : EIATTR_KPARAM_INFO
	.align		4
.L_102:
        /*0008*/ 	.byte	0x04, 0x17
        /*000a*/ 	.short	(.L_104 - .L_103)
.L_103:
        /*000c*/ 	.word	0x00000000
        /*0010*/ 	.short	0x0004
        /*0012*/ 	.short	0x0020
        /*0014*/ 	.byte	0x00, 0xf5, 0x21, 0x00


	//----- nvinfo : EIATTR_KPARAM_INFO
	.align		4
.L_104:
        /*0018*/ 	.byte	0x04, 0x17
        /*001a*/ 	.short	(.L_106 - .L_105)
.L_105:
        /*001c*/ 	.word	0x00000000
        /*0020*/ 	.short	0x0003
        /*0022*/ 	.short	0x0018
        /*0024*/ 	.byte	0x00, 0xf0, 0x21, 0x00


	//----- nvinfo : EIATTR_KPARAM_INFO
	.align		4
.L_106:
        /*0028*/ 	.byte	0x04, 0x17
        /*002a*/ 	.short	(.L_108 - .L_107)
.L_107:
        /*002c*/ 	.word	0x00000000
        /*0030*/ 	.short	0x0002
        /*0032*/ 	.short	0x0010
        /*0034*/ 	.byte	0x00, 0xf0, 0x21, 0x00


	//----- nvinfo : EIATTR_KPARAM_INFO
	.align		4
.L_108:
        /*0038*/ 	.byte	0x04, 0x17
        /*003a*/ 	.short	(.L_110 - .L_109)
.L_109:
        /*003c*/ 	.word	0x00000000
        /*0040*/ 	.short	0x0001
        /*0042*/ 	.short	0x0008
        /*0044*/ 	.byte	0x00, 0xf0, 0x21, 0x00


	//----- nvinfo : EIATTR_KPARAM_INFO
	.align		4
.L_110:
        /*0048*/ 	.byte	0x04, 0x17
        /*004a*/ 	.short	(.L_112 - .L_111)
.L_111:
        /*004c*/ 	.word	0x00000000
        /*0050*/ 	.short	0x0000
        /*0052*/ 	.short	0x0000
        /*0054*/ 	.byte	0x00, 0xf5, 0x21, 0x00


	//----- nvinfo : EIATTR_SPARSE_MMA_MASK
	.align		4
.L_112:
        /*0058*/ 	.byte	0x03, 0x50
        /*005a*/ 	.short	0x0000


	//----- nvinfo : EIATTR_MAXREG_COUNT
	.align		4
        /*005c*/ 	.byte	0x03, 0x1b
        /*005e*/ 	.short	0x00ff


	//----- nvinfo : EIATTR_EXTERNS
	.align		4
        /*0060*/ 	.byte	0x04, 0x0f
        /*0062*/ 	.short	(.L_114 - .L_113)


	//   ....[0]....
	.align		4
.L_113:
        /*0064*/ 	.word	index@(vprintf)


	//----- nvinfo : EIATTR_MERCURY_ISA_VERSION
	.align		4
.L_114:
        /*0068*/ 	.byte	0x03, 0x5f
        /*006a*/ 	.short	0x0101


	//----- nvinfo : EIATTR_INT_WARP_WIDE_INSTR_OFFSETS
	.align		4
        /*006c*/ 	.byte	0x04, 0x31
        /*006e*/ 	.short	(.L_116 - .L_115)


	//   ....[0]....
.L_115:
        /*0070*/ 	.word	0x00000230


	//   ....[1]....
        /*0074*/ 	.word	0x00000330


	//   ....[2]....
        /*0078*/ 	.word	0x00000340


	//----- nvinfo : EIATTR_VRC_CTA_INIT_COUNT
	.align		4
.L_116:
        /*007c*/ 	.byte	0x02, 0x4a
	.zero		1
	.zero		1


	//----- nvinfo : EIATTR_SYSCALL_OFFSETS
	.align		4
        /*0080*/ 	.byte	0x04, 0x46
        /*0082*/ 	.short	(.L_118 - .L_117)


	//   ....[0]....
.L_117:
        /*0084*/ 	.word	0x00000410


	//----- nvinfo : EIATTR_EXIT_INSTR_OFFSETS
	.align		4
.L_118:
        /*0088*/ 	.byte	0x04, 0x1c
        /*008a*/ 	.short	(.L_120 - .L_119)


	//   ....[0]....
.L_119:
        /*008c*/ 	.word	0x00000140


	//   ....[1]....
        /*0090*/ 	.word	0x00000210


	//   ....[2]....
        /*0094*/ 	.word	0x00000390


	//   ....[3]....
        /*0098*/ 	.word	0x00000420


	//----- nvinfo : EIATTR_CRS_STACK_SIZE
	.align		4
.L_120:
        /*009c*/ 	.byte	0x04, 0x1e
        /*009e*/ 	.short	(.L_122 - .L_121)
.L_121:
        /*00a0*/ 	.word	0x00000000


	//----- nvinfo : EIATTR_CBANK_PARAM_SIZE
	.align		4
.L_122:
        /*00a4*/ 	.byte	0x03, 0x19
        /*00a6*/ 	.short	0x0028


	//----- nvinfo : EIATTR_PARAM_CBANK
	.align		4
        /*00a8*/ 	.byte	0x04, 0x0a
        /*00aa*/ 	.short	(.L_124 - .L_123)
	.align		4
.L_123:
        /*00ac*/ 	.word	index@(.nv.constant0._Z22matrix_check_transposePimmmPy)
        /*00b0*/ 	.short	0x0380
        /*00b2*/ 	.short	0x0028


	//----- nvinfo : EIATTR_SW_WAR
	.align		4
.L_124:
        /*00b4*/ 	.byte	0x04, 0x36
        /*00b6*/ 	.short	(.L_126 - .L_125)
.L_125:
        /*00b8*/ 	.word	0x00000008
.L_126:


//--------------------- .nv.info._Z11matrix_initPimmm --------------------------
	.section	.nv.info._Z11matrix_initPimmm,"",@"SHT_CUDA_INFO"
	.sectionflags	@""
	.align	4


	//----- nvinfo : EIATTR_CUDA_API_VERSION
	.align		4
        /*0000*/ 	.byte	0x04, 0x37
        /*0002*/ 	.short	(.L_128 - .L_127)
.L_127:
        /*0004*/ 	.word	0x00000082


	//----- nvinfo : EIATTR_KPARAM_INFO
	.align		4
.L_128:
        /*0008*/ 	.byte	0x04, 0x17
        /*000a*/ 	.short	(.L_130 - .L_129)
.L_129:
        /*000c*/ 	.word	0x00000000
        /*0010*/ 	.short	0x0003
        /*0012*/ 	.short	0x0018
        /*0014*/ 	.byte	0x00, 0xf0, 0x21, 0x00


	//----- nvinfo : EIATTR_KPARAM_INFO
	.align		4
.L_130:
        /*0018*/ 	.byte	0x04, 0x17
        /*001a*/ 	.short	(.L_132 - .L_131)
.L_131:
        /*001c*/ 	.word	0x00000000
        /*0020*/ 	.short	0x0002
        /*0022*/ 	.short	0x0010
        /*0024*/ 	.byte	0x00, 0xf0, 0x21, 0x00


	//----- nvinfo : EIATTR_KPARAM_INFO
	.align		4
.L_132:
        /*0028*/ 	.byte	0x04, 0x17
        /*002a*/ 	.short	(.L_134 - .L_133)
.L_133:
        /*002c*/ 	.word	0x00000000
        /*0030*/ 	.short	0x0001
        /*0032*/ 	.short	0x0008
        /*0034*/ 	.byte	0x00, 0xf0, 0x21, 0x00


	//----- nvinfo : EIATTR_KPARAM_INFO
	.align		4
.L_134:
        /*0038*/ 	.byte	0x04, 0x17
        /*003a*/ 	.short	(.L_136 - .L_135)
.L_135:
        /*003c*/ 	.word	0x00000000
        /*0040*/ 	.short	0x0000
        /*0042*/ 	.short	0x0000
        /*0044*/ 	.byte	0x00, 0xf5, 0x21, 0x00


	//----- nvinfo : EIATTR_SPARSE_MMA_MASK
	.align		4
.L_136:
        /*0048*/ 	.byte	0x03, 0x50
        /*004a*/ 	.short	0x0000


	//----- nvinfo : EIATTR_MAXREG_COUNT
	.align		4
        /*004c*/ 	.byte	0x03, 0x1b
        /*004e*/ 	.short	0x00ff


	//----- nvinfo : EIATTR_MERCURY_ISA_VERSION
	.align		4
        /*0050*/ 	.byte	0x03, 0x5f
        /*0052*/ 	.short	0x0101


	//----- nvinfo : EIATTR_VRC_CTA_INIT_COUNT
	.align		4
        /*0054*/ 	.byte	0x02, 0x4a
	.zero		1
	.zero		1


	//----- nvinfo : EIATTR_EXIT_INSTR_OFFSETS
	.align		4
        /*0058*/ 	.byte	0x04, 0x1c
        /*005a*/ 	.short	(.L_138 - .L_137)


	//   ....[0]....
.L_137:
        /*005c*/ 	.word	0x000000f0


	//   ....[1]....
        /*0060*/ 	.word	0x000001a0


	//----- nvinfo : EIATTR_CBANK_PARAM_SIZE
	.align		4
.L_138:
        /*0064*/ 	.byte	0x03, 0x19
        /*0066*/ 	.short	0x0020


	//----- nvinfo : EIATTR_PARAM_CBANK
	.align		4
        /*0068*/ 	.byte	0x04, 0x0a
        /*006a*/ 	.short	(.L_140 - .L_139)
	.align		4
.L_139:
        /*006c*/ 	.word	index@(.nv.constant0._Z11matrix_initPimmm)
        /*0070*/ 	.short	0x0380
        /*0072*/ 	.short	0x0020


	//----- nvinfo : EIATTR_SW_WAR
	.align		4
.L_140:
        /*0074*/ 	.byte	0x04, 0x36
        /*0076*/ 	.short	(.L_142 - .L_141)
.L_141:
        /*0078*/ 	.word	0x00000008
.L_142:


//--------------------- .nv.callgraph             --------------------------
	.section	.nv.callgraph,"",@"SHT_CUDA_CALLGRAPH"
	.align	4
	.sectionentsize	8
	.align		4
        /*0000*/ 	.word	0x00000000
	.align		4
        /*0004*/ 	.word	0xffffffff
	.align		4
        /*0008*/ 	.word	index@(_Z22matrix_check_transposePimmmPy)
	.align		4
        /*000c*/ 	.word	index@(vprintf)
	.align		4
        /*0010*/ 	.word	0x00000000
	.align		4
        /*0014*/ 	.word	0xfffffffe
	.align		4
        /*0018*/ 	.word	0x00000000
	.align		4
        /*001c*/ 	.word	0xfffffffd
	.align		4
        /*0020*/ 	.word	0x00000000
	.align		4
        /*0024*/ 	.word	0xfffffffc


//--------------------- .nv.constant4             --------------------------
	.section	.nv.constant4,"a",@progbits
	.align	8
	.align		8
.nv.constant4:
        /*0000*/ 	.dword	$str
	.align		8
        /*0008*/ 	.dword	vprintf


//--------------------- .text._Z28matrix_transpose_shmem_trickPiS_mm --------------------------
	.section	.text._Z28matrix_transpose_shmem_trickPiS_mm,"ax",@progbits
	.align	128
        .global         _Z28matrix_transpose_shmem_trickPiS_mm
        .type           _Z28matrix_transpose_shmem_trickPiS_mm,@function
        .size           _Z28matrix_transpose_shmem_trickPiS_mm,(.L_x_7 - _Z28matrix_transpose_shmem_trickPiS_mm)
        .other          _Z28matrix_transpose_shmem_trickPiS_mm,@"STO_CUDA_ENTRY STV_DEFAULT"
_Z28matrix_transpose_shmem_trickPiS_mm:
.text._Z28matrix_transpose_shmem_trickPiS_mm:
[----:B------:R-:W-:Y:S01]  /*0000*/  LDC R1, c[0x0][0x37c] ;  /* 0x0000df00ff017b82 */ /* 0x000fe20000000800 */
[----:B------:R-:W-:Y:S05]  /*0010*/  EXIT ;  /* 0x000000000000794d */ /* 0x000fea0003800000 */
.L_x_0:
[----:B------:R-:W-:-:S00]  /*0020*/  BRA `(.L_x_0) ;  /* 0xfffffffc00fc7947 */ /* 0x000fc0000383ffff */
[----:B------:R-:W-:-:S00]  /*0030*/  NOP ;  /* 0x0000000000007918 */ /* 0x000fc00000000000 */
        /* <DEDUP_REMOVED lines=12> */
.L_x_7:


//--------------------- .text._Z22matrix_transpose_shmemPiS_mm --------------------------
	.section	.text._Z22matrix_transpose_shmemPiS_mm,"ax",@progbits
	.align	128
        .global         _Z22matrix_transpose_shmemPiS_mm
        .type           _Z22matrix_transpose_shmemPiS_mm,@function
        .size           _Z22matrix_transpose_shmemPiS_mm,(.L_x_8 - _Z22matrix_transpose_shmemPiS_mm)
        .other          _Z22matrix_transpose_shmemPiS_mm,@"STO_CUDA_ENTRY STV_DEFAULT"
_Z22matrix_transpose_shmemPiS_mm:
.text._Z22matrix_transpose_shmemPiS_mm:
[----:B------:R-:W-:Y:S01]  /*0000*/  LDC R1, c[0x0][0x37c] ;  /* 0x0000df00ff017b82 */ /* 0x000fe20000000800 */
[----:B------:R-:W-:Y:S05]  /*0010*/  EXIT ;  /* 0x000000000000794d */ /* 0x000fea0003800000 */
.L_x_1:
        /* <DEDUP_REMOVED lines=14> */
.L_x_8:


//--------------------- .text._Z16matrix_transposePiS_mm --------------------------
	.section	.text._Z16matrix_transposePiS_mm,"ax",@progbits
	.align	128
        .global         _Z16matrix_transposePiS_mm
        .type           _Z16matrix_transposePiS_mm,@function
        .size           _Z16matrix_transposePiS_mm,(.L_x_9 - _Z16matrix_transposePiS_mm)
        .other          _Z16matrix_transposePiS_mm,@"STO_CUDA_ENTRY STV_DEFAULT"
_Z16matrix_transposePiS_mm:
.text._Z16matrix_transposePiS_mm:
[----:B------:R-:W-:Y:S01]  /*0000*/  LDC R1, c[0x0][0x37c] ;  /* 0x0000df00ff017b82 */ /* 0x000fe20000000800 */
[----:B------:R-:W-:Y:S05]  /*0010*/  EXIT ;  /* 0x000000000000794d */ /* 0x000fea0003800000 */
.L_x_2:
        /* <DEDUP_REMOVED lines=14> */
.L_x_9:


//--------------------- .text._Z11matrix_copyPiS_mm --------------------------
	.section	.text._Z11matrix_copyPiS_mm,"ax",@progbits
	.align	128
        .global         _Z11matrix_copyPiS_mm
        .type           _Z11matrix_copyPiS_mm,@function
        .size           _Z11matrix_copyPiS_mm,(.L_x_10 - _Z11matrix_copyPiS_mm)
        .other          _Z11matrix_copyPiS_mm,@"STO_CUDA_ENTRY STV_DEFAULT"
_Z11matrix_copyPiS_mm:
.text._Z11matrix_copyPiS_mm:
[----:B------:R-:W-:Y:S01]  /*0000*/  LDC R1, c[0x0][0x37c] ;  /* 0x0000df00ff017b82 */ /* 0x000fe20000000800 */
[----:B------:R-:W0:Y:S07]  /*0010*/  S2R R3, SR_TID.X ;  /* 0x0000000000037919 */ /* 0x000e2e0000002100 */
[----:B------:R-:W0:Y:S01]  /*0020*/  LDC R2, c[0x0][0x360] ;  /* 0x0000d800ff027b82 */ /* 0x000e220000000800 */
[----:B------:R-:W1:Y:S01]  /*0030*/  LDCU.64 UR6, c[0x0][0x390] ;  /* 0x00007200ff0677ac */ /* 0x000e620008000a00 */
[----:B------:R-:W2:Y:S06]  /*0040*/  S2R R0, SR_TID.Y ;  /* 0x0000000000007919 */ /* 0x000eac0000002200 */
[----:B------:R-:W0:Y:S08]  /*0050*/  S2UR UR4, SR_CTAID.X ;  /* 0x00000000000479c3 */ /* 0x000e300000002500 */
[----:B------:R-:W2:Y:S08]  /*0060*/  S2UR UR5, SR_CTAID.Y ;  /* 0x00000000000579c3 */ /* 0x000eb00000002600 */
[----:B------:R-:W2:Y:S01]  /*0070*/  LDC R5, c[0x0][0x364] ;  /* 0x0000d900ff057b82 */ /* 0x000ea20000000800 */
[----:B0-----:R-:W-:-:S02]  /*0080*/  IMAD R2, R2, UR4, R3 ;  /* 0x0000000402027c24 */ /* 0x001fc4000f8e0203 */
[----:B--2---:R-:W-:-:S05]  /*0090*/  IMAD R5, R5, UR5, R0 ;  /* 0x0000000505057c24 */ /* 0x004fca000f8e0200 */
[----:B------:R-:W-:-:S04]  /*00a0*/  ISETP.GT.U32.AND P0, PT, R2, R5, PT ;  /* 0x000000050200720c */ /* 0x000fc80003f04070 */
[----:B------:R-:W-:-:S04]  /*00b0*/  ISETP.GT.U32.AND.EX P0, PT, RZ, RZ, PT, P0 ;  /* 0x000000ffff00720c */ /* 0x000fc80003f04100 */
[----:B------:R-:W-:-:S04]  /*00c0*/  SEL R0, R2, R5, P0 ;  /* 0x0000000502007207 */ /* 0x000fc80000000000 */
[----:B-1----:R-:W-:-:S04]  /*00d0*/  ISETP.GE.U32.AND P0, PT, R0, UR6, PT ;  /* 0x0000000600007c0c */ /* 0x002fc8000bf06070 */
[----:B------:R-:W-:-:S13]  /*00e0*/  ISETP.GE.U32.AND.EX P0, PT, RZ, UR7, PT, P0 ;  /* 0x00000007ff007c0c */ /* 0x000fda000bf06100 */
[----:B------:R-:W-:Y:S05]  /*00f0*/  @P0 EXIT ;  /* 0x000000000000094d */ /* 0x000fea0003800000 */
[----:B------:R-:W0:Y:S01]  /*0100*/  LDCU.64 UR6, c[0x0][0x398] ;  /* 0x00007300ff0677ac */ /* 0x000e220008000a00 */
[----:B------:R-:W-:Y:S01]  /*0110*/  IMAD.MOV.U32 R3, RZ, RZ, RZ ;  /* 0x000000ffff037224 */ /* 0x000fe200078e00ff */
[----:B------:R-:W1:Y:S01]  /*0120*/  LDCU.128 UR8, c[0x0][0x380] ;  /* 0x00007000ff0877ac */ /* 0x000e620008000c00 */
[----:B------:R-:W2:Y:S01]  /*0130*/  LDCU.64 UR4, c[0x0][0x358] ;  /* 0x00006b00ff0477ac */ /* 0x000ea20008000a00 */
[----:B0-----:R-:W-:-:S04]  /*0140*/  IMAD.WIDE.U32 R2, R5, UR6, R2 ;  /* 0x0000000605027c25 */ /* 0x001fc8000f8e0002 */
[----:B------:R-:W-:Y:S02]  /*0150*/  IMAD R5, R5, UR7, R3 ;  /* 0x0000000705057c24 */ /* 0x000fe4000f8e0203 */
[----:B------:R-:W-:-:S03]  /*0160*/  IMAD.SHL.U32 R4, R2, 0x4, RZ ;  /* 0x0000000402047824 */ /* 0x000fc600078e00ff */
[----:B------:R-:W-:Y:S02]  /*0170*/  SHF.L.U64.HI R0, R2, 0x2, R5 ;  /* 0x0000000202007819 */ /* 0x000fe40000010205 */
[----:B-1----:R-:W-:-:S04]  /*0180*/  IADD3 R2, P0, PT, R4, UR8, RZ ;  /* 0x0000000804027c10 */ /* 0x002fc8000ff1e0ff */
[----:B------:R-:W-:-:S06]  /*0190*/  IADD3.X R3, PT, PT, R0, UR9, RZ, P0, !PT ;  /* 0x0000000900037c10 */ /* 0x000fcc00087fe4ff */
[----:B--2---:R-:W2:Y:S01]  /*01a0*/  LDG.E R3, desc[UR4][R2.64] ;  /* 0x0000000402037981 */ /* 0x004ea2000c1e1900 */
[----:B------:R-:W-:-:S04]  /*01b0*/  IADD3 R4, P0, PT, R4, UR10, RZ ;  /* 0x0000000a04047c10 */ /* 0x000fc8000ff1e0ff */
[----:B------:R-:W-:-:S05]  /*01c0*/  IADD3.X R5, PT, PT, R0, UR11, RZ, P0, !PT ;  /* 0x0000000b00057c10 */ /* 0x000fca00087fe4ff */
[----:B--2---:R-:W-:Y:S01]  /*01d0*/  STG.E desc[UR4][R4.64], R3 ;  /* 0x0000000304007986 */ /* 0x004fe2000c101904 */
[----:B------:R-:W-:Y:S05]  /*01e0*/  EXIT ;  /* 0x000000000000794d */ /* 0x000fea0003800000 */
.L_x_3:
        /* <DEDUP_REMOVED lines=9> */
.L_x_10:


//--------------------- .text._Z22matrix_check_transposePimmmPy --------------------------
	.section	.text._Z22matrix_check_transposePimmmPy,"ax",@progbits
	.align	128
        .global         _Z22matrix_check_transposePimmmPy
        .type           _Z22matrix_check_transposePimmmPy,@function
        .size           _Z22matrix_check_transposePimmmPy,(.L_x_11 - _Z22matrix_check_transposePimmmPy)
        .other          _Z22matrix_check_transposePimmmPy,@"STO_CUDA_ENTRY STV_DEFAULT"
_Z22matrix_check_transposePimmmPy:
.text._Z22matrix_check_transposePimmmPy:
[----:B------:R-:W0:Y:S01]  /*0000*/  LDC R1, c[0x0][0x37c] ;  /* 0x0000df00ff017b82 */ /* 0x000e220000000800 */
[----:B------:R-:W1:Y:S01]  /*0010*/  S2R R3, SR_TID.Y ;  /* 0x0000000000037919 */ /* 0x000e620000002200 */
[----:B------:R-:W2:Y:S06]  /*0020*/  LDCU UR5, c[0x0][0x2fc] ;  /* 0x00005f80ff0577ac */ /* 0x000eac0008000800 */
[----:B------:R-:W3:Y:S01]  /*0030*/  LDC R9, c[0x0][0x360] ;  /* 0x0000d800ff097b82 */ /* 0x000ee20000000800 */
[----:B0-----:R-:W-:Y:S01]  /*0040*/  VIADD R1, R1, 0xfffffff0 ;  /* 0xfffffff001017836 */ /* 0x001fe20000000000 */
[----:B------:R-:W3:Y:S01]  /*0050*/  S2R R0, SR_TID.X ;  /* 0x0000000000007919 */ /* 0x000ee20000002100 */
[----:B------:R-:W0:Y:S01]  /*0060*/  LDCU.64 UR8, c[0x0][0x388] ;  /* 0x00007100ff0877ac */ /* 0x000e220008000a00 */
[----:B------:R-:W4:Y:S04]  /*0070*/  LDCU.64 UR10, c[0x0][0x390] ;  /* 0x00007200ff0a77ac */ /* 0x000f280008000a00 */
[----:B------:R-:W1:Y:S01]  /*0080*/  S2UR UR7, SR_CTAID.Y ;  /* 0x00000000000779c3 */ /* 0x000e620000002600 */
[----:B------:R-:W5:Y:S07]  /*0090*/  LDCU UR4, c[0x0][0x2f8] ;  /* 0x00005f00ff0477ac */ /* 0x000f6e0008000800 */
[----:B------:R-:W1:Y:S08]  /*00a0*/  LDC R8, c[0x0][0x364] ;  /* 0x0000d900ff087b82 */ /* 0x000e700000000800 */
[----:B------:R-:W3:Y:S01]  /*00b0*/  S2UR UR6, SR_CTAID.X ;  /* 0x00000000000679c3 */ /* 0x000ee20000002500 */
[----:B-1----:R-:W-:-:S05]  /*00c0*/  IMAD R8, R8, UR7, R3 ;  /* 0x0000000708087c24 */ /* 0x002fca000f8e0203 */
[----:B0-----:R-:W-:Y:S01]  /*00d0*/  ISETP.GE.U32.AND P1, PT, R8, UR8, PT ;  /* 0x0000000808007c0c */ /* 0x001fe2000bf26070 */
[----:B---3--:R-:W-:-:S03]  /*00e0*/  IMAD R9, R9, UR6, R0 ;  /* 0x0000000609097c24 */ /* 0x008fc6000f8e0200 */
[----:B------:R-:W-:Y:S02]  /*00f0*/  ISETP.GE.U32.AND.EX P1, PT, RZ, UR9, PT, P1 ;  /* 0x00000009ff007c0c */ /* 0x000fe4000bf26110 */
[----:B----4-:R-:W-:-:S04]  /*0100*/  ISETP.GE.U32.AND P0, PT, R9, UR10, PT ;  /* 0x0000000a09007c0c */ /* 0x010fc8000bf06070 */
[----:B------:R-:W-:Y:S02]  /*0110*/  ISETP.GE.U32.OR.EX P0, PT, RZ, UR11, P1, P0 ;  /* 0x0000000bff007c0c */ /* 0x000fe40008f06500 */
[----:B-----5:R-:W-:-:S05]  /*0120*/  IADD3 R6, P1, PT, R1, UR4, RZ ;  /* 0x0000000401067c10 */ /* 0x020fca000ff3e0ff */
[----:B--2---:R-:W-:-:S06]  /*0130*/  IMAD.X R7, RZ, RZ, UR5, P1 ;  /* 0x00000005ff077e24 */ /* 0x004fcc00088e06ff */
[----:B------:R-:W-:Y:S05]  /*0140*/  @P0 EXIT ;  /* 0x000000000000094d */ /* 0x000fea0003800000 */
[----:B------:R-:W0:Y:S01]  /*0150*/  LDCU.64 UR4, c[0x0][0x398] ;  /* 0x00007300ff0477ac */ /* 0x000e220008000a00 */
[----:B------:R-:W-:Y:S02]  /*0160*/  IMAD.MOV.U32 R2, RZ, RZ, R9 ;  /* 0x000000ffff027224 */ /* 0x000fe400078e0009 */
[----:B------:R-:W-:Y:S01]  /*0170*/  IMAD.MOV.U32 R3, RZ, RZ, RZ ;  /* 0x000000ffff037224 */ /* 0x000fe200078e00ff */
[----:B------:R-:W1:Y:S01]  /*0180*/  LDCU.64 UR6, c[0x0][0x380] ;  /* 0x00007000ff0677ac */ /* 0x000e620008000a00 */
[----:B------:R-:W2:Y:S01]  /*0190*/  LDCU.64 UR8, c[0x0][0x358] ;  /* 0x00006b00ff0877ac */ /* 0x000ea20008000a00 */
[----:B0-----:R-:W-:-:S04]  /*01a0*/  IMAD.WIDE.U32 R2, R8, UR4, R2 ;  /* 0x0000000408027c25 */ /* 0x001fc8000f8e0002 */
[----:B------:R-:W-:Y:S01]  /*01b0*/  IMAD R3, R8, UR5, R3 ;  /* 0x0000000508037c24 */ /* 0x000fe2000f8e0203 */
[----:B-1----:R-:W-:-:S04]  /*01c0*/  LEA R4, P0, R2, UR6, 0x2 ;  /* 0x0000000602047c11 */ /* 0x002fc8000f8010ff */
[----:B------:R-:W-:-:S05]  /*01d0*/  LEA.HI.X R5, R2, UR7, R3, 0x2, P0 ;  /* 0x0000000702057c11 */ /* 0x000fca00080f1403 */
[----:B--2---:R-:W2:Y:S01]  /*01e0*/  LDG.E R11, desc[UR8][R4.64] ;  /* 0x00000008040b7981 */ /* 0x004ea2000c1e1900 */
[----:B------:R-:W-:-:S05]  /*01f0*/  IMAD R10, R9, 0x2, R8 ;  /* 0x00000002090a7824 */ /* 0x000fca00078e0208 */
[----:B--2---:R-:W-:-:S13]  /*0200*/  ISETP.NE.AND P0, PT, R11, R10, PT ;  /* 0x0000000a0b00720c */ /* 0x004fda0003f05270 */
[----:B------:R-:W-:Y:S05]  /*0210*/  @!P0 EXIT ;  /* 0x000000000000894d */ /* 0x000fea0003800000 */
[----:B------:R-:W0:Y:S01]  /*0220*/  S2R R0, SR_LANEID ;  /* 0x0000000000007919 */ /* 0x000e220000000000 */
[----:B------:R-:W-:Y:S01]  /*0230*/  VOTEU.ANY UR5, UPT, PT ;  /* 0x0000000000057886 */ /* 0x000fe200038e0100 */
[----:B------:R-:W1:Y:S01]  /*0240*/  LDC.64 R2, c[0x0][0x3a0] ;  /* 0x0000e800ff027b82 */ /* 0x000e620000000a00 */
[----:B------:R-:W0:Y:S01]  /*0250*/  FLO.U32 R15, UR5 ;  /* 0x00000005000f7d00 */ /* 0x000e2200080e0000 */
[----:B------:R-:W-:Y:S01]  /*0260*/  UPOPC UR6, UR5 ;  /* 0x00000005000672bf */ /* 0x000fe20008000000 */
[----:B------:R-:W-:-:S03]  /*0270*/  UMOV UR4, URZ ;  /* 0x000000ff00047c82 */ /* 0x000fc60008000000 */
[----:B------:R-:W-:-:S04]  /*0280*/  UIMAD.WIDE.U32 UR6, UR6, 0x1, URZ ;  /* 0x00000001060678a5 */ /* 0x000fc8000f8e00ff */
[----:B------:R-:W-:Y:S02]  /*0290*/  UIADD3 UR4, UPT, UPT, UR7, UR4, URZ ;  /* 0x0000000407047290 */ /* 0x000fe4000fffe0ff */
[----:B------:R-:W-:Y:S01]  /*02a0*/  IMAD.U32 R5, RZ, RZ, UR7 ;  /* 0x00000007ff057e24 */ /* 0x000fe2000f8e00ff */
[----:B------:R-:W-:-:S03]  /*02b0*/  MOV R4, UR6 ;  /* 0x0000000600047c02 */ /* 0x000fc60008000f00 */
[----:B------:R-:W-:Y:S01]  /*02c0*/  IMAD.U32 R5, RZ, RZ, UR4 ;  /* 0x00000004ff057e24 */ /* 0x000fe2000f8e00ff */
[----:B0-----:R-:W-:-:S13]  /*02d0*/  ISETP.EQ.U32.AND P0, PT, R15, R0, PT ;  /* 0x000000000f00720c */ /* 0x001fda0003f02070 */
[----:B-1----:R-:W2:Y:S01]  /*02e0*/  @P0 ATOMG.E.ADD.64.STRONG.GPU PT, R2, desc[UR8][R2.64], R4 ;  /* 0x80000004020209a8 */ /* 0x002ea200081ef508 */
[----:B------:R-:W-:Y:S01]  /*02f0*/  UMOV UR4, URZ ;  /* 0x000000ff00047c82 */ /* 0x000fe20008000000 */
[----:B------:R-:W0:Y:S02]  /*0300*/  S2R R0, SR_LTMASK ;  /* 0x0000000000007919 */ /* 0x000e240000003900 */
[----:B0-----:R-:W-:-:S04]  /*0310*/  LOP3.LUT R0, R0, UR5, RZ, 0xc0, !PT ;  /* 0x0000000500007c12 */ /* 0x001fc8000f8ec0ff */
[----:B------:R-:W0:Y:S01]  /*0320*/  POPC R17, R0 ;  /* 0x0000000000117309 */ /* 0x000e220000000000 */
[----:B--2---:R-:W-:Y:S04]  /*0330*/  SHFL.IDX PT, R12, R2, R15, 0x1f ;  /* 0x00001f0f020c7589 */ /* 0x004fe800000e0000 */
[----:B------:R-:W0:Y:S02]  /*0340*/  SHFL.IDX PT, R13, R3, R15, 0x1f ;  /* 0x00001f0f030d7589 */ /* 0x000e2400000e0000 */
[----:B0-----:R-:W-:-:S03]  /*0350*/  IMAD.WIDE.U32 R12, R17, 0x1, R12 ;  /* 0x00000001110c7825 */ /* 0x001fc600078e000c */
[----:B------:R-:W-:Y:S01]  /*0360*/  ISETP.GT.U32.AND P0, PT, R12, 0x4, PT ;  /* 0x000000040c00780c */ /* 0x000fe20003f04070 */
[----:B------:R-:W-:-:S05]  /*0370*/  VIADD R12, R13, UR4 ;  /* 0x000000040d0c7c36 */ /* 0x000fca0008000000 */
[----:B------:R-:W-:-:S13]  /*0380*/  ISETP.GT.U32.AND.EX P0, PT, R12, RZ, PT, P0 ;  /* 0x000000ff0c00720c */ /* 0x000fda0003f04100 */
[----:B------:R-:W-:Y:S05]  /*0390*/  @P0 EXIT ;  /* 0x000000000000094d */ /* 0x000fea0003800000 */
[----:B------:R-:W-:Y:S01]  /*03a0*/  MOV R0, 0x8 ;  /* 0x0000000800007802 */ /* 0x000fe20000000f00 */
[----:B------:R0:W-:Y:S01]  /*03b0*/  STL.128 [R1], R8 ;  /* 0x0000000801007387 */ /* 0x0001e20000100c00 */
[----:B------:R-:W1:Y:S02]  /*03c0*/  LDCU.64 UR4, c[0x4][URZ] ;  /* 0x01000000ff0477ac */ /* 0x000e640008000a00 */
[----:B------:R0:W2:Y:S01]  /*03d0*/  LDC.64 R2, c[0x4][R0] ;  /* 0x0100000000027b82 */ /* 0x0000a20000000a00 */
[----:B-1----:R-:W-:Y:S01]  /*03e0*/  MOV R4, UR4 ;  /* 0x0000000400047c02 */ /* 0x002fe20008000f00 */
[----:B0-----:R-:W-:-:S07]  /*03f0*/  IMAD.U32 R5, RZ, RZ, UR5 ;  /* 0x00000005ff057e24 */ /* 0x001fce000f8e00ff */
[----:B------:R-:W-:-:S07]  /*0400*/  LEPC R20, `(.L_x_4) ;  /* 0x000000001014794e */ /* 0x000fce0000000000 */
[----:B--2---:R-:W-:Y:S05]  /*0410*/  CALL.ABS.NOINC R2 ;  /* 0x0000000002007343 */ /* 0x004fea0003c00000 */
.L_x_4:
[----:B------:R-:W-:Y:S05]  /*0420*/  EXIT ;  /* 0x000000000000794d */ /* 0x000fea0003800000 */
.L_x_5:
        /* <DEDUP_REMOVED lines=13> */
.L_x_11:


//--------------------- .text._Z11matrix_initPimmm --------------------------
	.section	.text._Z11matrix_initPimmm,"ax",@progbits
	.align	128
        .global         _Z11matrix_initPimmm
        .type           _Z11matrix_initPimmm,@function
        .size           _Z11matrix_initPimmm,(.L_x_12 - _Z11matrix_initPimmm)
        .other          _Z11matrix_initPimmm,@"STO_CUDA_ENTRY STV_DEFAULT"
_Z11matrix_initPimmm:
.text._Z11matrix_initPimmm:
[----:B------:R-:W-:Y:S01]  /*0000*/  LDC R1, c[0x0][0x37c] ;  /* 0x0000df00ff017b82 */ /* 0x000fe20000000800 */
[----:B------:R-:W0:Y:S07]  /*0010*/  S2R R0, SR_TID.Y ;  /* 0x0000000000007919 */ /* 0x000e2e0000002200 */
[----:B------:R-:W1:Y:S01]  /*0020*/  LDC R4, c[0x0][0x360] ;  /* 0x0000d800ff047b82 */ /* 0x000e620000000800 */
[----:B------:R-:W2:Y:S01]  /*0030*/  LDCU.64 UR6, c[0x0][0x388] ;  /* 0x00007100ff0677ac */ /* 0x000ea20008000a00 */
[----:B------:R-:W1:Y:S01]  /*0040*/  S2R R5, SR_TID.X ;  /* 0x0000000000057919 */ /* 0x000e620000002100 */
[----:B------:R-:W3:Y:S05]  /*0050*/  LDCU.64 UR8, c[0x0][0x390] ;  /* 0x00007200ff0877ac */ /* 0x000eea0008000a00 */
[----:B------:R-:W0:Y:S08]  /*0060*/  S2UR UR5, SR_CTAID.Y ;  /* 0x00000000000579c3 */ /* 0x000e300000002600 */
[----:B------:R-:W0:Y:S08]  /*0070*/  LDC R9, c[0x0][0x364] ;  /* 0x0000d900ff097b82 */ /* 0x000e300000000800 */
[----:B------:R-:W1:Y:S01]  /*0080*/  S2UR UR4, SR_CTAID.X ;  /* 0x00000000000479c3 */ /* 0x000e620000002500 */
[----:B0-----:R-:W-:-:S05]  /*0090*/  IMAD R9, R9, UR5, R0 ;  /* 0x0000000509097c24 */ /* 0x001fca000f8e0200 */
[----:B--2---:R-:W-:Y:S01]  /*00a0*/  ISETP.GE.U32.AND P1, PT, R9, UR6, PT ;  /* 0x0000000609007c0c */ /* 0x004fe2000bf26070 */
[----:B-1----:R-:W-:-:S03]  /*00b0*/  IMAD R4, R4, UR4, R5 ;  /* 0x0000000404047c24 */ /* 0x002fc6000f8e0205 */
[----:B------:R-:W-:Y:S02]  /*00c0*/  ISETP.GE.U32.AND.EX P1, PT, RZ, UR7, PT, P1 ;  /* 0x00000007ff007c0c */ /* 0x000fe4000bf26110 */
[----:B---3--:R-:W-:-:S04]  /*00d0*/  ISETP.GE.U32.AND P0, PT, R4, UR8, PT ;  /* 0x0000000804007c0c */ /* 0x008fc8000bf06070 */
[----:B------:R-:W-:-:S13]  /*00e0*/  ISETP.GE.U32.OR.EX P0, PT, RZ, UR9, P1, P0 ;  /* 0x00000009ff007c0c */ /* 0x000fda0008f06500 */
[----:B------:R-:W-:Y:S05]  /*00f0*/  @P0 EXIT ;  /* 0x000000000000094d */ /* 0x000fea0003800000 */
[----:B------:R-:W0:Y:S01]  /*0100*/  LDCU.64 UR6, c[0x0][0x398] ;  /* 0x00007300ff0677ac */ /* 0x000e220008000a00 */
[----:B------:R-:W-:Y:S01]  /*0110*/  IMAD.MOV.U32 R5, RZ, RZ, RZ ;  /* 0x000000ffff057224 */ /* 0x000fe200078e00ff */
[----:B------:R-:W1:Y:S01]  /*0120*/  LDCU.64 UR8, c[0x0][0x380] ;  /* 0x00007000ff0877ac */ /* 0x000e620008000a00 */
[----:B------:R-:W2:Y:S01]  /*0130*/  LDCU.64 UR4, c[0x0][0x358] ;  /* 0x00006b00ff0477ac */ /* 0x000ea20008000a00 */
[----:B0-----:R-:W-:-:S04]  /*0140*/  IMAD.WIDE.U32 R2, R9, UR6, R4 ;  /* 0x0000000609027c25 */ /* 0x001fc8000f8e0004 */
[C---:B------:R-:W-:Y:S01]  /*0150*/  IMAD R3, R9.reuse, UR7, R3 ;  /* 0x0000000709037c24 */ /* 0x040fe2000f8e0203 */
[----:B-1----:R-:W-:Y:S01]  /*0160*/  LEA R6, P0, R2, UR8, 0x2 ;  /* 0x0000000802067c11 */ /* 0x002fe2000f8010ff */
[----:B------:R-:W-:-:S03]  /*0170*/  IMAD R5, R9, 0x2, R4 ;  /* 0x0000000209057824 */ /* 0x000fc600078e0204 */
[----:B------:R-:W-:-:S05]  /*0180*/  LEA.HI.X R7, R2, UR9, R3, 0x2, P0 ;  /* 0x0000000902077c11 */ /* 0x000fca00080f1403 */
[----:B--2---:R-:W-:Y:S01]  /*0190*/  STG.E desc[UR4][R6.64], R5 ;  /* 0x0000000506007986 */ /* 0x004fe2000c101904 */
[----:B------:R-:W-:Y:S05]  /*01a0*/  EXIT ;  /* 0x000000000000794d */ /* 0x000fea0003800000 */
.L_x_6:
        /* <DEDUP_REMOVED lines=13> */
.L_x_12:


//--------------------- .nv.global.init           --------------------------
	.section	.nv.global.init,"aw",@progbits
.nv.global.init:
	.type		$str,@object
	.size		$str,(.L_0 - $str)
$str:
        /*0000*/ 	.byte	0x49, 0x6e, 0x63, 0x6f, 0x72, 0x72, 0x65, 0x63, 0x74, 0x20, 0x72, 0x65, 0x73, 0x75, 0x6c, 0x74
        /*0010*/ 	.byte	0x2e, 0x20, 0x72, 0x6f, 0x77, 0x20, 0x25, 0x35, 0x64, 0x20, 0x63, 0x6f, 0x6c, 0x20, 0x25, 0x35
        /*0020*/ 	.byte	0x64, 0x2e, 0x20, 0x63, 0x6f, 0x72, 0x72, 0x65, 0x63, 0x74, 0x20, 0x69, 0x73, 0x20, 0x25, 0x35
        /*0030*/ 	.byte	0x64, 0x2c, 0x20, 0x62, 0x75, 0x74, 0x20, 0x6f, 0x62, 0x73, 0x65, 0x72, 0x76, 0x65, 0x64, 0x20
        /*0040*/ 	.byte	0x25, 0x35, 0x64, 0x0a, 0x00
.L_0:


//--------------------- .nv.shared.reserved.0     --------------------------
	.section	.nv.shared.reserved.0,"aw",@nobits
	.weak		__nv_reservedSMEM_offset_0_alias
	.size		__nv_reservedSMEM_offset_0_alias, 0, 64
	.other		__nv_reservedSMEM_offset_0_alias,@"STO_CUDA_RESERVED_SHARED STV_DEFAULT"
__nv_reservedSMEM_offset_0_alias:
	.zero		0
	.zero		64


//--------------------- .nv.constant0._Z28matrix_transpose_shmem_trickPiS_mm --------------------------
	.section	.nv.constant0._Z28matrix_transpose_shmem_trickPiS_mm,"a",@progbits
	.sectionflags	@""
	.align	4
.nv.constant0._Z28matrix_transpose_shmem_trickPiS_mm:
	.zero		928


//--------------------- .nv.constant0._Z22matrix_transpose_shmemPiS_mm --------------------------
	.section	.nv.constant0._Z22matrix_transpose_shmemPiS_mm,"a",@progbits
	.sectionflags	@""
	.align	4
.nv.constant0._Z22matrix_transpose_shmemPiS_mm:
	.zero		928


//--------------------- .nv.constant0._Z16matrix_transposePiS_mm --------------------------
	.section	.nv.constant0._Z16matrix_transposePiS_mm,"a",@progbits
	.sectionflags	@""
	.align	4
.nv.constant0._Z16matrix_transposePiS_mm:
	.zero		928


//--------------------- .nv.constant0._Z11matrix_copyPiS_mm --------------------------
	.section	.nv.constant0._Z11matrix_copyPiS_mm,"a",@progbits
	.sectionflags	@""
	.align	4
.nv.constant0._Z11matrix_copyPiS_mm:
	.zero		928


//--------------------- .nv.constant0._Z22matrix_check_transposePimmmPy --------------------------
	.section	.nv.constant0._Z22matrix_check_transposePimmmPy,"a",@progbits
	.sectionflags	@""
	.align	4
.nv.constant0._Z22matrix_check_transposePimmmPy:
	.zero		936


//--------------------- .nv.constant0._Z11matrix_initPimmm --------------------------
	.section	.nv.constant0._Z11matrix_initPimmm,"a",@progbits
	.sectionflags	@""
	.align	4
.nv.constant0._Z11matrix_initPimmm:
	.zero		928


//--------------------- SYMBOLS --------------------------

	.type		.nv.reservedSmem.offset0,@object
	.size		.nv.reservedSmem.offset0,0x4
	.type		vprintf,@function
